//
// Generated by NVIDIA NVVM Compiler
//
// Compiler Build ID: CL-36424714
// Cuda compilation tools, release 13.0, V13.0.88
// Based on NVVM 20.0.0
//

.version 9.0
.target sm_100
.address_size 64

	// .globl	dropout_constant_d

.visible .entry dropout_constant_d(
	.param .u64 .ptr .align 1 dropout_constant_d_param_0,
	.param .u64 .ptr .align 1 dropout_constant_d_param_1,
	.param .u64 .ptr .align 1 dropout_constant_d_param_2,
	.param .f64 dropout_constant_d_param_3,
	.param .u32 dropout_constant_d_param_4
)
{
	.reg .pred 	%p<3>;
	.reg .b32 	%r<6>;
	.reg .b32 	%f<2>;
	.reg .b64 	%rd<13>;
	.reg .b64 	%fd<9>;

	ld.param.u64 	%rd1, [dropout_constant_d_param_0];
	ld.param.u64 	%rd2, [dropout_constant_d_param_1];
	ld.param.u64 	%rd3, [dropout_constant_d_param_2];
	ld.param.f64 	%fd3, [dropout_constant_d_param_3];
	ld.param.u32 	%r2, [dropout_constant_d_param_4];
	mov.u32 	%r3, %ntid.x;
	mov.u32 	%r4, %ctaid.x;
	mov.u32 	%r5, %tid.x;
	mad.lo.s32 	%r1, %r3, %r4, %r5;
	setp.ge.s32 	%p1, %r1, %r2;
	@%p1 bra 	$L__BB0_4;
	cvta.to.global.u64 	%rd4, %rd3;
	mul.wide.s32 	%rd5, %r1, 4;
	add.s64 	%rd6, %rd4, %rd5;
	ld.global.f32 	%f1, [%rd6];
	cvt.f64.f32 	%fd5, %f1;
	setp.leu.f64 	%p2, %fd3, %fd5;
	mov.f64 	%fd8, 0d0000000000000000;
	@%p2 bra 	$L__BB0_3;
	rcp.rn.f64 	%fd6, %fd3;
	cvta.to.global.u64 	%rd7, %rd1;
	mul.wide.s32 	%rd8, %r1, 8;
	add.s64 	%rd9, %rd7, %rd8;
	ld.global.f64 	%fd7, [%rd9];
	mul.f64 	%fd8, %fd6, %fd7;
$L__BB0_3:
	cvta.to.global.u64 	%rd10, %rd2;
	mul.wide.s32 	%rd11, %r1, 8;
	add.s64 	%rd12, %rd10, %rd11;
	st.global.f64 	[%rd12], %fd8;
$L__BB0_4:
	ret;

}
	// .globl	dropout_constant_f
.visible .entry dropout_constant_f(
	.param .u64 .ptr .align 1 dropout_constant_f_param_0,
	.param .u64 .ptr .align 1 dropout_constant_f_param_1,
	.param .u64 .ptr .align 1 dropout_constant_f_param_2,
	.param .f64 dropout_constant_f_param_3,
	.param .u32 dropout_constant_f_param_4
)
{
	.reg .pred 	%p<3>;
	.reg .b32 	%r<6>;
	.reg .b32 	%f<9>;
	.reg .b64 	%rd<13>;
	.reg .b64 	%fd<2>;

	ld.param.u64 	%rd1, [dropout_constant_f_param_0];
	ld.param.u64 	%rd2, [dropout_constant_f_param_1];
	ld.param.u64 	%rd3, [dropout_constant_f_param_2];
	ld.param.f64 	%fd1, [dropout_constant_f_param_3];
	ld.param.u32 	%r2, [dropout_constant_f_param_4];
	cvt.rn.f32.f64 	%f1, %fd1;
	mov.u32 	%r3, %ntid.x;
	mov.u32 	%r4, %ctaid.x;
	mov.u32 	%r5, %tid.x;
	mad.lo.s32 	%r1, %r3, %r4, %r5;
	setp.ge.s32 	%p1, %r1, %r2;
	@%p1 bra 	$L__BB1_4;
	cvta.to.global.u64 	%rd4, %rd3;
	mul.wide.s32 	%rd5, %r1, 4;
	add.s64 	%rd6, %rd4, %rd5;
	ld.global.f32 	%f5, [%rd6];
	setp.geu.f32 	%p2, %f5, %f1;
	mov.f32 	%f8, 0f00000000;
	@%p2 bra 	$L__BB1_3;
	rcp.rn.f32 	%f6, %f1;
	cvta.to.global.u64 	%rd7, %rd1;
	add.s64 	%rd9, %rd7, %rd5;
	ld.global.f32 	%f7, [%rd9];
	mul.f32 	%f8, %f6, %f7;
$L__BB1_3:
	cvta.to.global.u64 	%rd10, %rd2;
	add.s64 	%rd12, %rd10, %rd5;
	st.global.f32 	[%rd12], %f8;
$L__BB1_4:
	ret;

}


// ===== COMPILED SASS (sm_100) =====

	.target	sm_100

	.elftype	@"ET_EXEC"


//--------------------- .note.nv.tkinfo           --------------------------
	.section	.note.nv.tkinfo,"",@"SHT_NOTE"
	.sectionflags	@"SHF_NOTE_NV_TKINFO"
	.tkinfo
        /*0018*/ 	.word	0x00000002
        /*0030*/ 	.string	""
        /*0030*/ 	.string	"ptxas"
        /*0030*/ 	.string	"Cuda compilation tools, release 13.0, V13.0.88"
        /*0030*/ 	.string	"Build cuda_13.0.r13.0/compiler.36424714_0"
        /*0030*/ 	.string	"-arch sm_100 -m 64 "



//--------------------- .note.nv.cuinfo           --------------------------
	.section	.note.nv.cuinfo,"",@"SHT_NOTE"
	.sectionflags	@"SHF_NOTE_NV_CUINFO"
        /*0018*/ 	.short	0x0002
        /*001a*/ 	.short	0x0064
        /*001c*/ 	.short	0x0082
	.zero		2


//--------------------- .nv.info                  --------------------------
	.section	.nv.info,"",@"SHT_CUDA_INFO"
	.align	4


	//----- nvinfo : EIATTR_REGCOUNT
	.align		4
        /*0000*/ 	.byte	0x04, 0x2f
        /*0002*/ 	.short	(.L_1 - .L_0)
	.align		4
.L_0:
        /*0004*/ 	.word	index@(dropout_constant_d)
        /*0008*/ 	.word	0x0000000e


	//----- nvinfo : EIATTR_FRAME_SIZE
	.align		4
.L_1:
        /*000c*/ 	.byte	0x04, 0x11
        /*000e*/ 	.short	(.L_3 - .L_2)
	.align		4
.L_2:
        /*0010*/ 	.word	index@($__internal_1_$__cuda_sm20_dblrcp_rn_slowpath_v3)
        /*0014*/ 	.word	0x00000000


	//----- nvinfo : EIATTR_FRAME_SIZE
	.align		4
.L_3:
        /*0018*/ 	.byte	0x04, 0x11
        /*001a*/ 	.short	(.L_5 - .L_4)
	.align		4
.L_4:
        /*001c*/ 	.word	index@(dropout_constant_d)
        /*0020*/ 	.word	0x00000000


	//----- nvinfo : EIATTR_REGCOUNT
	.align		4
.L_5:
        /*0024*/ 	.byte	0x04, 0x2f
        /*0026*/ 	.short	(.L_7 - .L_6)
	.align		4
.L_6:
        /*0028*/ 	.word	index@(dropout_constant_f)
        /*002c*/ 	.word	0x0000000e


	//----- nvinfo : EIATTR_FRAME_SIZE
	.align		4
.L_7:
        /*0030*/ 	.byte	0x04, 0x11
        /*0032*/ 	.short	(.L_9 - .L_8)
	.align		4
.L_8:
        /*0034*/ 	.word	index@($__internal_0_$__cuda_sm20_rcp_rn_f32_slowpath)
        /*0038*/ 	.word	0x00000000


	//----- nvinfo : EIATTR_FRAME_SIZE
	.align		4
.L_9:
        /*003c*/ 	.byte	0x04, 0x11
        /*003e*/ 	.short	(.L_11 - .L_10)
	.align		4
.L_10:
        /*0040*/ 	.word	index@(dropout_constant_f)
        /*0044*/ 	.word	0x00000000


	//----- nvinfo : EIATTR_MIN_STACK_SIZE
	.align		4
.L_11:
        /*0048*/ 	.byte	0x04, 0x12
        /*004a*/ 	.short	(.L_13 - .L_12)
	.align		4
.L_12:
        /*004c*/ 	.word	index@(dropout_constant_f)
        /*0050*/ 	.word	0x00000000


	//----- nvinfo : EIATTR_MIN_STACK_SIZE
	.align		4
.L_13:
        /*0054*/ 	.byte	0x04, 0x12
        /*0056*/ 	.short	(.L_15 - .L_14)
	.align		4
.L_14:
        /*0058*/ 	.word	index@(dropout_constant_d)
        /*005c*/ 	.word	0x00000000
.L_15:


//--------------------- .nv.compat                --------------------------
	.section	.nv.compat,"",@"SHT_CUDA_COMPAT_INFO"
	.align	4
        /*0000*/ 	.byte	0x02, 0x09, 0x00, 0x00, 0x02, 0x02, 0x01, 0x00, 0x02, 0x05, 0x05, 0x00, 0x03, 0x07, 0x01, 0x01
        /*0010*/ 	.byte	0x02, 0x03, 0x00, 0x00, 0x02, 0x06, 0x01, 0x00, 0x04, 0x0b, 0x08, 0x00, 0x01, 0x00, 0x00, 0x00
        /*0020*/ 	.byte	0x00, 0x00, 0x00, 0x00


//--------------------- .nv.info.dropout_constant_f --------------------------
	.section	.nv.info.dropout_constant_f,"",@"SHT_CUDA_INFO"
	.sectionflags	@""
	.align	4


	//----- nvinfo : EIATTR_CUDA_API_VERSION
	.align		4
        /*0000*/ 	.byte	0x04, 0x37
        /*0002*/ 	.short	(.L_17 - .L_16)
.L_16:
        /*0004*/ 	.word	0x00000082


	//----- nvinfo : EIATTR_KPARAM_INFO
	.align		4
.L_17:
        /*0008*/ 	.byte	0x04, 0x17
        /*000a*/ 	.short	(.L_19 - .L_18)
.L_18:
        /*000c*/ 	.word	0x00000000
        /*0010*/ 	.short	0x0004
        /*0012*/ 	.short	0x0020
        /*0014*/ 	.byte	0x00, 0xf0, 0x11, 0x00


	//----- nvinfo : EIATTR_KPARAM_INFO
	.align		4
.L_19:
        /*0018*/ 	.byte	0x04, 0x17
        /*001a*/ 	.short	(.L_21 - .L_20)
.L_20:
        /*001c*/ 	.word	0x00000000
        /*0020*/ 	.short	0x0003
        /*0022*/ 	.short	0x0018
        /*0024*/ 	.byte	0x00, 0xf0, 0x21, 0x00


	//----- nvinfo : EIATTR_KPARAM_INFO
	.align		4
.L_21:
        /*0028*/ 	.byte	0x04, 0x17
        /*002a*/ 	.short	(.L_23 - .L_22)
.L_22:
        /*002c*/ 	.word	0x00000000
        /*0030*/ 	.short	0x0002
        /*0032*/ 	.short	0x0010
        /*0034*/ 	.byte	0x00, 0xf5, 0x21, 0x00


	//----- nvinfo : EIATTR_KPARAM_INFO
	.align		4
.L_23:
        /*0038*/ 	.byte	0x04, 0x17
        /*003a*/ 	.short	(.L_25 - .L_24)
.L_24:
        /*003c*/ 	.word	0x00000000
        /*0040*/ 	.short	0x0001
        /*0042*/ 	.short	0x0008
        /*0044*/ 	.byte	0x00, 0xf5, 0x21, 0x00


	//----- nvinfo : EIATTR_KPARAM_INFO
	.align		4
.L_25:
        /*0048*/ 	.byte	0x04, 0x17
        /*004a*/ 	.short	(.L_27 - .L_26)
.L_26:
        /*004c*/ 	.word	0x00000000
        /*0050*/ 	.short	0x0000
        /*0052*/ 	.short	0x0000
        /*0054*/ 	.byte	0x00, 0xf5, 0x21, 0x00


	//----- nvinfo : EIATTR_SPARSE_MMA_MASK
	.align		4
.L_27:
        /*0058*/ 	.byte	0x03, 0x50
        /*005a*/ 	.short	0x0000


	//----- nvinfo : EIATTR_MAXREG_COUNT
	.align		4
        /*005c*/ 	.byte	0x03, 0x1b
        /*005e*/ 	.short	0x00ff


	//----- nvinfo : EIATTR_MERCURY_ISA_VERSION
	.align		4
        /*0060*/ 	.byte	0x03, 0x5f
        /*0062*/ 	.short	0x0101


	//----- nvinfo : EIATTR_VRC_CTA_INIT_COUNT
	.align		4
        /*0064*/ 	.byte	0x02, 0x4a
	.zero		1
	.zero		1


	//----- nvinfo : EIATTR_EXIT_INSTR_OFFSETS
	.align		4
        /*0068*/ 	.byte	0x04, 0x1c
        /*006a*/ 	.short	(.L_29 - .L_28)


	//   ....[0]....
.L_28:
        /*006c*/ 	.word	0x00000070


	//   ....[1]....
        /*0070*/ 	.word	0x00000260


	//----- nvinfo : EIATTR_CRS_STACK_SIZE
	.align		4
.L_29:
        /*0074*/ 	.byte	0x04, 0x1e
        /*0076*/ 	.short	(.L_31 - .L_30)
.L_30:
        /*0078*/ 	.word	0x00000000


	//----- nvinfo : EIATTR_CBANK_PARAM_SIZE
	.align		4
.L_31:
        /*007c*/ 	.byte	0x03, 0x19
        /*007e*/ 	.short	0x0024


	//----- nvinfo : EIATTR_PARAM_CBANK
	.align		4
        /*0080*/ 	.byte	0x04, 0x0a
        /*0082*/ 	.short	(.L_33 - .L_32)
	.align		4
.L_32:
        /*0084*/ 	.word	index@(.nv.constant0.dropout_constant_f)
        /*0088*/ 	.short	0x0380
        /*008a*/ 	.short	0x0024


	//----- nvinfo : EIATTR_SW_WAR
	.align		4
.L_33:
        /*008c*/ 	.byte	0x04, 0x36
        /*008e*/ 	.short	(.L_35 - .L_34)
.L_34:
        /*0090*/ 	.word	0x00000008
.L_35:


//--------------------- .nv.info.dropout_constant_d --------------------------
	.section	.nv.info.dropout_constant_d,"",@"SHT_CUDA_INFO"
	.sectionflags	@""
	.align	4


	//----- nvinfo : EIATTR_CUDA_API_VERSION
	.align		4
        /*0000*/ 	.byte	0x04, 0x37
        /*0002*/ 	.short	(.L_37 - .L_36)
.L_36:
        /*0004*/ 	.word	0x00000082


	//----- nvinfo : EIATTR_KPARAM_INFO
	.align		4
.L_37:
        /*0008*/ 	.byte	0x04, 0x17
        /*000a*/ 	.short	(.L_39 - .L_38)
.L_38:
        /*000c*/ 	.word	0x00000000
        /*0010*/ 	.short	0x0004
        /*0012*/ 	.short	0x0020
        /*0014*/ 	.byte	0x00, 0xf0, 0x11, 0x00


	//----- nvinfo : EIATTR_KPARAM_INFO
	.align		4
.L_39:
        /*0018*/ 	.byte	0x04, 0x17
        /*001a*/ 	.short	(.L_41 - .L_40)
.L_40:
        /*001c*/ 	.word	0x00000000
        /*0020*/ 	.short	0x0003
        /*0022*/ 	.short	0x0018
        /*0024*/ 	.byte	0x00, 0xf0, 0x21, 0x00


	//----- nvinfo : EIATTR_KPARAM_INFO
	.align		4
.L_41:
        /*0028*/ 	.byte	0x04, 0x17
        /*002a*/ 	.short	(.L_43 - .L_42)
.L_42:
        /*002c*/ 	.word	0x00000000
        /*0030*/ 	.short	0x0002
        /*0032*/ 	.short	0x0010
        /*0034*/ 	.byte	0x00, 0xf5, 0x21, 0x00


	//----- nvinfo : EIATTR_KPARAM_INFO
	.align		4
.L_43:
        /*0038*/ 	.byte	0x04, 0x17
        /*003a*/ 	.short	(.L_45 - .L_44)
.L_44:
        /*003c*/ 	.word	0x00000000
        /*0040*/ 	.short	0x0001
        /*0042*/ 	.short	0x0008
        /*0044*/ 	.byte	0x00, 0xf5, 0x21, 0x00


	//----- nvinfo : EIATTR_KPARAM_INFO
	.align		4
.L_45:
        /*0048*/ 	.byte	0x04, 0x17
        /*004a*/ 	.short	(.L_47 - .L_46)
.L_46:
        /*004c*/ 	.word	0x00000000
        /*0050*/ 	.short	0x0000
        /*0052*/ 	.short	0x0000
        /*0054*/ 	.byte	0x00, 0xf5, 0x21, 0x00


	//----- nvinfo : EIATTR_SPARSE_MMA_MASK
	.align		4
.L_47:
        /*0058*/ 	.byte	0x03, 0x50
        /*005a*/ 	.short	0x0000


	//----- nvinfo : EIATTR_MAXREG_COUNT
	.align		4
        /*005c*/ 	.byte	0x03, 0x1b
        /*005e*/ 	.short	0x00ff


	//----- nvinfo : EIATTR_MERCURY_ISA_VERSION
	.align		4
        /*0060*/ 	.byte	0x03, 0x5f
        /*0062*/ 	.short	0x0101


	//----- nvinfo : EIATTR_VRC_CTA_INIT_COUNT
	.align		4
        /*0064*/ 	.byte	0x02, 0x4a
	.zero		1
	.zero		1


	//----- nvinfo : EIATTR_EXIT_INSTR_OFFSETS
	.align		4
        /*0068*/ 	.byte	0x04, 0x1c
        /*006a*/ 	.short	(.L_49 - .L_48)


	//   ....[0]....
.L_48:
        /*006c*/ 	.word	0x00000070


	//   ....[1]....
        /*0070*/ 	.word	0x00000280


	//----- nvinfo : EIATTR_CRS_STACK_SIZE
	.align		4
.L_49:
        /*0074*/ 	.byte	0x04, 0x1e
        /*0076*/ 	.short	(.L_51 - .L_50)
.L_50:
        /*0078*/ 	.word	0x00000000


	//----- nvinfo : EIATTR_CBANK_PARAM_SIZE
	.align		4
.L_51:
        /*007c*/ 	.byte	0x03, 0x19
        /*007e*/ 	.short	0x0024


	//----- nvinfo : EIATTR_PARAM_CBANK
	.align		4
        /*0080*/ 	.byte	0x04, 0x0a
        /*0082*/ 	.short	(.L_53 - .L_52)
	.align		4
.L_52:
        /*0084*/ 	.word	index@(.nv.constant0.dropout_constant_d)
        /*0088*/ 	.short	0x0380
        /*008a*/ 	.short	0x0024


	//----- nvinfo : EIATTR_SW_WAR
	.align		4
.L_53:
        /*008c*/ 	.byte	0x04, 0x36
        /*008e*/ 	.short	(.L_55 - .L_54)
.L_54:
        /*0090*/ 	.word	0x00000008
.L_55:


//--------------------- .nv.callgraph             --------------------------
	.section	.nv.callgraph,"",@"SHT_CUDA_CALLGRAPH"
	.align	4
	.sectionentsize	8
	.align		4
        /*0000*/ 	.word	0x00000000
	.align		4
        /*0004*/ 	.word	0xffffffff
	.align		4
        /*0008*/ 	.word	0x00000000
	.align		4
        /*000c*/ 	.word	0xfffffffe
	.align		4
        /*0010*/ 	.word	0x00000000
	.align		4
        /*0014*/ 	.word	0xfffffffd
	.align		4
        /*0018*/ 	.word	0x00000000
	.align		4
        /*001c*/ 	.word	0xfffffffc


//--------------------- .text.dropout_constant_f  --------------------------
	.section	.text.dropout_constant_f,"ax",@progbits
	.align	128
        .global         dropout_constant_f
        .type           dropout_constant_f,@function
        .size           dropout_constant_f,(.L_x_15 - dropout_constant_f)
        .other          dropout_constant_f,@"STO_CUDA_ENTRY STV_DEFAULT"
dropout_constant_f:
.text.dropout_constant_f:
[----:B------:R-:W-:Y:S01]  /*0000*/  LDC R1, c[0x0][0x37c] ;  /* 0x0000df00ff017b82 */ /* 0x000fe20000000800 */
[----:B------:R-:W0:Y:S01]  /*0010*/  S2R R2, SR_CTAID.X ;  /* 0x0000000000027919 */ /* 0x000e220000002500 */
[----:B------:R-:W0:Y:S01]  /*0020*/  LDCU UR4, c[0x0][0x360] ;  /* 0x00006c00ff0477ac */ /* 0x000e220008000800 */
[----:B------:R-:W0:Y:S01]  /*0030*/  S2R R3, SR_TID.X ;  /* 0x0000000000037919 */ /* 0x000e220000002100 */
[----:B------:R-:W1:Y:S01]  /*0040*/  LDCU UR5, c[0x0][0x3a0] ;  /* 0x00007400ff0577ac */ /* 0x000e620008000800 */
[----:B0-----:R-:W-:-:S05]  /*0050*/  IMAD R2, R2, UR4, R3 ;  /* 0x0000000402027c24 */ /* 0x001fca000f8e0203 */
[----:B-1----:R-:W-:-:S13]  /*0060*/  ISETP.GE.AND P0, PT, R2, UR5, PT ;  /* 0x0000000502007c0c */ /* 0x002fda000bf06270 */
[----:B------:R-:W-:Y:S05]  /*0070*/  @P0 EXIT ;  /* 0x000000000000094d */ /* 0x000fea0003800000 */
[----:B------:R-:W0:Y:S01]  /*0080*/  LDC.64 R4, c[0x0][0x390] ;  /* 0x0000e400ff047b82 */ /* 0x000e220000000a00 */
[----:B------:R-:W1:Y:S01]  /*0090*/  LDCU.64 UR4, c[0x0][0x358] ;  /* 0x00006b00ff0477ac */ /* 0x000e620008000a00 */
[----:B------:R-:W2:Y:S01]  /*00a0*/  LDCU.64 UR6, c[0x0][0x398] ;  /* 0x00007300ff0677ac */ /* 0x000ea20008000a00 */
[----:B0-----:R-:W-:-:S06]  /*00b0*/  IMAD.WIDE R4, R2, 0x4, R4 ;  /* 0x0000000402047825 */ /* 0x001fcc00078e0204 */
[----:B-1----:R-:W3:Y:S01]  /*00c0*/  LDG.E R5, desc[UR4][R4.64] ;  /* 0x0000000404057981 */ /* 0x002ee2000c1e1900 */
[----:B--2---:R-:W3:Y:S01]  /*00d0*/  F2F.F32.F64 R0, UR6 ;  /* 0x0000000600007d10 */ /* 0x004ee20008301000 */
[----:B------:R-:W-:Y:S01]  /*00e0*/  BSSY.RECONVERGENT B0, `(.L_x_0) ;  /* 0x0000014000007945 */ /* 0x000fe20003800200 */
[----:B------:R-:W-:Y:S01]  /*00f0*/  IMAD.MOV.U32 R7, RZ, RZ, RZ ;  /* 0x000000ffff077224 */ /* 0x000fe200078e00ff */
[----:B---3--:R-:W-:-:S13]  /*0100*/  FSETP.GEU.AND P0, PT, R5, R0, PT ;  /* 0x000000000500720b */ /* 0x008fda0003f0e000 */
[----:B------:R-:W-:Y:S05]  /*0110*/  @P0 BRA `(.L_x_1) ;  /* 0x0000000000400947 */ /* 0x000fea0003800000 */
[----:B------:R-:W-:-:S05]  /*0120*/  VIADD R3, R0, 0x1800000 ;  /* 0x0180000000037836 */ /* 0x000fca0000000000 */
[----:B------:R-:W-:-:S04]  /*0130*/  LOP3.LUT R3, R3, 0x7f800000, RZ, 0xc0, !PT ;  /* 0x7f80000003037812 */ /* 0x000fc800078ec0ff */
[----:B------:R-:W-:-:S13]  /*0140*/  ISETP.GT.U32.AND P0, PT, R3, 0x1ffffff, PT ;  /* 0x01ffffff0300780c */ /* 0x000fda0003f04070 */
[----:B------:R-:W-:Y:S05]  /*0150*/  @P0 BRA `(.L_x_2) ;  /* 0x0000000000100947 */ /* 0x000fea0003800000 */
[----:B------:R-:W-:-:S07]  /*0160*/  MOV R4, 0x180 ;  /* 0x0000018000047802 */ /* 0x000fce0000000f00 */
[----:B------:R-:W-:Y:S05]  /*0170*/  CALL.REL.NOINC `($__internal_0_$__cuda_sm20_rcp_rn_f32_slowpath) ;  /* 0x00000000003c7944 */ /* 0x000fea0003c00000 */
[----:B------:R-:W-:Y:S01]  /*0180*/  IMAD.MOV.U32 R7, RZ, RZ, R3 ;  /* 0x000000ffff077224 */ /* 0x000fe200078e0003 */
[----:B------:R-:W-:Y:S06]  /*0190*/  BRA `(.L_x_3) ;  /* 0x0000000000107947 */ /* 0x000fec0003800000 */
.L_x_2:
[----:B------:R-:W0:Y:S02]  /*01a0*/  MUFU.RCP R7, R0 ;  /* 0x0000000000077308 */ /* 0x000e240000001000 */
[----:B0-----:R-:W-:-:S04]  /*01b0*/  FFMA R3, R0, R7, -1 ;  /* 0xbf80000000037423 */ /* 0x001fc80000000007 */
[----:B------:R-:W-:-:S04]  /*01c0*/  FADD.FTZ R4, -R3, -RZ ;  /* 0x800000ff03047221 */ /* 0x000fc80000010100 */
[----:B------:R-:W-:-:S07]  /*01d0*/  FFMA R7, R7, R4, R7 ;  /* 0x0000000407077223 */ /* 0x000fce0000000007 */
.L_x_3:
[----:B------:R-:W0:Y:S02]  /*01e0*/  LDC.64 R4, c[0x0][0x380] ;  /* 0x0000e000ff047b82 */ /* 0x000e240000000a00 */
[----:B0-----:R-:W-:-:S06]  /*01f0*/  IMAD.WIDE R4, R2, 0x4, R4 ;  /* 0x0000000402047825 */ /* 0x001fcc00078e0204 */
[----:B------:R-:W2:Y:S02]  /*0200*/  LDG.E R4, desc[UR4][R4.64] ;  /* 0x0000000404047981 */ /* 0x000ea4000c1e1900 */
[----:B--2---:R-:W-:-:S07]  /*0210*/  FMUL R7, R4, R7 ;  /* 0x0000000704077220 */ /* 0x004fce0000400000 */
.L_x_1:
[----:B------:R-:W-:Y:S05]  /*0220*/  BSYNC.RECONVERGENT B0 ;  /* 0x0000000000007941 */ /* 0x000fea0003800200 */
.L_x_0:
[----:B------:R-:W0:Y:S02]  /*0230*/  LDC.64 R4, c[0x0][0x388] ;  /* 0x0000e200ff047b82 */ /* 0x000e240000000a00 */
[----:B0-----:R-:W-:-:S05]  /*0240*/  IMAD.WIDE R2, R2, 0x4, R4 ;  /* 0x0000000402027825 */ /* 0x001fca00078e0204 */
[----:B------:R-:W-:Y:S01]  /*0250*/  STG.E desc[UR4][R2.64], R7 ;  /* 0x0000000702007986 */ /* 0x000fe2000c101904 */
[----:B------:R-:W-:Y:S05]  /*0260*/  EXIT ;  /* 0x000000000000794d */ /* 0x000fea0003800000 */
        .weak           $__internal_0_$__cuda_sm20_rcp_rn_f32_slowpath
        .type           $__internal_0_$__cuda_sm20_rcp_rn_f32_slowpath,@function
        .size           $__internal_0_$__cuda_sm20_rcp_rn_f32_slowpath,(.L_x_15 - $__internal_0_$__cuda_sm20_rcp_rn_f32_slowpath)
$__internal_0_$__cuda_sm20_rcp_rn_f32_slowpath:
[----:B------:R-:W-:-:S05]  /*0270*/  IMAD.SHL.U32 R3, R0, 0x2, RZ ;  /* 0x0000000200037824 */ /* 0x000fca00078e00ff */
[----:B------:R-:W-:-:S04]  /*0280*/  SHF.R.U32.HI R3, RZ, 0x18, R3 ;  /* 0x00000018ff037819 */ /* 0x000fc80000011603 */
[----:B------:R-:W-:-:S13]  /*0290*/  ISETP.NE.U32.AND P0, PT, R3, RZ, PT ;  /* 0x000000ff0300720c */ /* 0x000fda0003f05070 */
[----:B------:R-:W-:Y:S05]  /*02a0*/  @P0 BRA `(.L_x_4) ;  /* 0x00000000002c0947 */ /* 0x000fea0003800000 */
[----:B------:R-:W-:-:S04]  /*02b0*/  SHF.L.U32 R3, R0, 0x1, RZ ;  /* 0x0000000100037819 */ /* 0x000fc800000006ff */
[----:B------:R-:W-:-:S13]  /*02c0*/  ISETP.NE.AND P0, PT, R3, RZ, PT ;  /* 0x000000ff0300720c */ /* 0x000fda0003f05270 */
[----:B------:R0:W1:Y:S01]  /*02d0*/  @!P0 MUFU.RCP R3, R0 ;  /* 0x0000000000038308 */ /* 0x0000620000001000 */
[----:B------:R-:W-:Y:S05]  /*02e0*/  @!P0 BRA `(.L_x_5) ;  /* 0x0000000000a48947 */ /* 0x000fea0003800000 */
[----:B------:R-:W-:-:S04]  /*02f0*/  FFMA R5, R0, 1.84467440737095516160e+19, RZ ;  /* 0x5f80000000057823 */ /* 0x000fc800000000ff */
[----:B0-----:R-:W1:Y:S02]  /*0300*/  MUFU.RCP R0, R5 ;  /* 0x0000000500007308 */ /* 0x001e640000001000 */
[----:B-1----:R-:W-:-:S04]  /*0310*/  FFMA R3, R5, R0, -1 ;  /* 0xbf80000005037423 */ /* 0x002fc80000000000 */
[----:B------:R-:W-:-:S04]  /*0320*/  FADD.FTZ R3, -R3, -RZ ;  /* 0x800000ff03037221 */ /* 0x000fc80000010100 */
[----:B------:R-:W-:-:S04]  /*0330*/  FFMA R0, R0, R3, R0 ;  /* 0x0000000300007223 */ /* 0x000fc80000000000 */
[----:B------:R-:W-:Y:S01]  /*0340*/  FFMA R3, R0, 1.84467440737095516160e+19, RZ ;  /* 0x5f80000000037823 */ /* 0x000fe200000000ff */
[----:B------:R-:W-:Y:S06]  /*0350*/  BRA `(.L_x_5) ;  /* 0x0000000000887947 */ /* 0x000fec0003800000 */
.L_x_4:
[----:B------:R-:W-:-:S05]  /*0360*/  VIADD R5, R3, 0xffffff03 ;  /* 0xffffff0303057836 */ /* 0x000fca0000000000 */
[----:B------:R-:W-:-:S13]  /*0370*/  ISETP.GT.U32.AND P0, PT, R5, 0x1, PT ;  /* 0x000000010500780c */ /* 0x000fda0003f04070 */
[----:B------:R-:W-:Y:S05]  /*0380*/  @P0 BRA `(.L_x_6) ;  /* 0x0000000000780947 */ /* 0x000fea0003800000 */
[----:B------:R-:W-:Y:S01]  /*0390*/  LOP3.LUT R6, R0, 0x7fffff, RZ, 0xc0, !PT ;  /* 0x007fffff00067812 */ /* 0x000fe200078ec0ff */
[----:B------:R-:W-:Y:S02]  /*03a0*/  IMAD.MOV.U32 R10, RZ, RZ, 0x3 ;  /* 0x00000003ff0a7424 */ /* 0x000fe400078e00ff */
[----:B------:R-:W-:Y:S01]  /*03b0*/  VIADD R3, R3, 0xffffff04 ;  /* 0xffffff0403037836 */ /* 0x000fe20000000000 */
[----:B------:R-:W-:Y:S02]  /*03c0*/  LOP3.LUT R6, R6, 0x3f800000, RZ, 0xfc, !PT ;  /* 0x3f80000006067812 */ /* 0x000fe400078efcff */
[----:B------:R-:W-:Y:S02]  /*03d0*/  SHF.L.U32 R11, R10, R5, RZ ;  /* 0x000000050a0b7219 */ /* 0x000fe400000006ff */
[----:B------:R-:W0:Y:S02]  /*03e0*/  MUFU.RCP R7, R6 ;  /* 0x0000000600077308 */ /* 0x000e240000001000 */
[----:B0-----:R-:W-:-:S04]  /*03f0*/  FFMA R8, R6, R7, -1 ;  /* 0xbf80000006087423 */ /* 0x001fc80000000007 */
[----:B------:R-:W-:-:S04]  /*0400*/  FADD.FTZ R8, -R8, -RZ ;  /* 0x800000ff08087221 */ /* 0x000fc80000010100 */
[CCC-:B------:R-:W-:Y:S01]  /*0410*/  FFMA.RM R9, R7.reuse, R8.reuse, R7.reuse ;  /* 0x0000000807097223 */ /* 0x1c0fe20000004007 */
[----:B------:R-:W-:-:S04]  /*0420*/  FFMA.RP R8, R7, R8, R7 ;  /* 0x0000000807087223 */ /* 0x000fc80000008007 */
[C---:B------:R-:W-:Y:S02]  /*0430*/  LOP3.LUT R7, R9.reuse, 0x7fffff, RZ, 0xc0, !PT ;  /* 0x007fffff09077812 */ /* 0x040fe400078ec0ff */
[----:B------:R-:W-:Y:S02]  /*0440*/  FSETP.NEU.FTZ.AND P0, PT, R9, R8, PT ;  /* 0x000000080900720b */ /* 0x000fe40003f1d000 */
[----:B------:R-:W-:Y:S02]  /*0450*/  LOP3.LUT R8, R7, 0x800000, RZ, 0xfc, !PT ;  /* 0x0080000007087812 */ /* 0x000fe400078efcff */
[----:B------:R-:W-:Y:S02]  /*0460*/  SEL R7, RZ, 0xffffffff, !P0 ;  /* 0xffffffffff077807 */ /* 0x000fe40004000000 */
[----:B------:R-:W-:Y:S02]  /*0470*/  LOP3.LUT R6, R11, R8, RZ, 0xc0, !PT ;  /* 0x000000080b067212 */ /* 0x000fe400078ec0ff */
[----:B------:R-:W-:Y:S01]  /*0480*/  SHF.R.U32.HI R3, RZ, R3, R8 ;  /* 0x00000003ff037219 */ /* 0x000fe20000011608 */
[----:B------:R-:W-:Y:S01]  /*0490*/  IMAD.MOV R7, RZ, RZ, -R7 ;  /* 0x000000ffff077224 */ /* 0x000fe200078e0a07 */
[----:B------:R-:W-:-:S04]  /*04a0*/  SHF.R.U32.HI R6, RZ, R5, R6 ;  /* 0x00000005ff067219 */ /* 0x000fc80000011606 */
[----:B------:R-:W-:Y:S02]  /*04b0*/  LOP3.LUT P1, RZ, R7, R5, R8, 0xf8, !PT ;  /* 0x0000000507ff7212 */ /* 0x000fe4000782f808 */
[C---:B------:R-:W-:Y:S02]  /*04c0*/  LOP3.LUT P0, RZ, R6.reuse, 0x1, RZ, 0xc0, !PT ;  /* 0x0000000106ff7812 */ /* 0x040fe4000780c0ff */
[----:B------:R-:W-:-:S04]  /*04d0*/  LOP3.LUT P2, RZ, R6, 0x2, RZ, 0xc0, !PT ;  /* 0x0000000206ff7812 */ /* 0x000fc8000784c0ff */
[----:B------:R-:W-:Y:S02]  /*04e0*/  PLOP3.LUT P0, PT, P0, P1, P2, 0xe0, 0x0 ;  /* 0x000000000000781c */ /* 0x000fe40000703c20 */
[----:B------:R-:W-:Y:S02]  /*04f0*/  LOP3.LUT P1, RZ, R0, 0x7fffff, RZ, 0xc0, !PT ;  /* 0x007fffff00ff7812 */ /* 0x000fe4000782c0ff */
[----:B------:R-:W-:-:S04]  /*0500*/  SEL R5, RZ, 0x1, !P0 ;  /* 0x00000001ff057807 */ /* 0x000fc80004000000 */
[----:B------:R-:W-:-:S04]  /*0510*/  IADD3 R5, PT, PT, -R5, RZ, RZ ;  /* 0x000000ff05057210 */ /* 0x000fc80007ffe1ff */
[----:B------:R-:W-:-:S13]  /*0520*/  ISETP.GE.AND P0, PT, R5, RZ, PT ;  /* 0x000000ff0500720c */ /* 0x000fda0003f06270 */
[----:B------:R-:W-:-:S05]  /*0530*/  @!P0 VIADD R3, R3, 0x1 ;  /* 0x0000000103038836 */ /* 0x000fca0000000000 */
[----:B------:R-:W-:-:S04]  /*0540*/  @!P1 SHF.L.U32 R3, R3, 0x1, RZ ;  /* 0x0000000103039819 */ /* 0x000fc800000006ff */
[----:B------:R-:W-:Y:S01]  /*0550*/  LOP3.LUT R3, R3, 0x80000000, R0, 0xf8, !PT ;  /* 0x8000000003037812 */ /* 0x000fe200078ef800 */
[----:B------:R-:W-:Y:S06]  /*0560*/  BRA `(.L_x_5) ;  /* 0x0000000000047947 */ /* 0x000fec0003800000 */
.L_x_6:
[----:B------:R2:W3:Y:S02]  /*0570*/  MUFU.RCP R3, R0 ;  /* 0x0000000000037308 */ /* 0x0004e40000001000 */
.L_x_5:
[----:B------:R-:W-:-:S04]  /*0580*/  IMAD.MOV.U32 R5, RZ, RZ, 0x0 ;  /* 0x00000000ff057424 */ /* 0x000fc800078e00ff */
[----:B0123--:R-:W-:Y:S05]  /*0590*/  RET.REL.NODEC R4 `(dropout_constant_f) ;  /* 0xfffffff804987950 */ /* 0x00ffea0003c3ffff */
.L_x_7:
[----:B------:R-:W-:-:S00]  /*05a0*/  BRA `(.L_x_7) ;  /* 0xfffffffc00fc7947 */ /* 0x000fc0000383ffff */
[----:B------:R-:W-:-:S00]  /*05b0*/  NOP ;  /* 0x0000000000007918 */ /* 0x000fc00000000000 */
        /* <DEDUP_REMOVED lines=12> */
.L_x_15:


//--------------------- .text.dropout_constant_d  --------------------------
	.section	.text.dropout_constant_d,"ax",@progbits
	.align	128
        .global         dropout_constant_d
        .type           dropout_constant_d,@function
        .size           dropout_constant_d,(.L_x_16 - dropout_constant_d)
        .other          dropout_constant_d,@"STO_CUDA_ENTRY STV_DEFAULT"
dropout_constant_d:
.text.dropout_constant_d:
        /* <DEDUP_REMOVED lines=9> */
[----:B------:R-:W1:Y:S07]  /*0090*/  LDCU.64 UR4, c[0x0][0x358] ;  /* 0x00006b00ff0477ac */ /* 0x000e6e0008000a00 */
[----:B------:R-:W2:Y:S01]  /*00a0*/  LDC.64 R6, c[0x0][0x398] ;  /* 0x0000e600ff067b82 */ /* 0x000ea20000000a00 */
[----:B0-----:R-:W-:-:S06]  /*00b0*/  IMAD.WIDE R2, R0, 0x4, R2 ;  /* 0x0000000400027825 */ /* 0x001fcc00078e0202 */
[----:B-1----:R-:W3:Y:S01]  /*00c0*/  LDG.E R2, desc[UR4][R2.64] ;  /* 0x0000000402027981 */ /* 0x002ee2000c1e1900 */
[----:B------:R-:W-:Y:S01]  /*00d0*/  BSSY.RECONVERGENT B0, `(.L_x_8) ;  /* 0x0000017000007945 */ /* 0x000fe20003800200 */
[----:B---3--:R-:W2:Y:S02]  /*00e0*/  F2F.F64.F32 R4, R2 ;  /* 0x0000000200047310 */ /* 0x008ea40000201800 */
[----:B--2---:R-:W-:Y:S01]  /*00f0*/  DSETP.GEU.AND P0, PT, R4, R6, PT ;  /* 0x000000060400722a */ /* 0x004fe20003f0e000 */
[----:B------:R-:W-:-:S13]  /*0100*/  CS2R R4, SRZ ;  /* 0x0000000000047805 */ /* 0x000fda000001ff00 */
[----:B------:R-:W-:Y:S05]  /*0110*/  @P0 BRA `(.L_x_9) ;  /* 0x0000000000480947 */ /* 0x000fea0003800000 */
[----:B------:R-:W0:Y:S02]  /*0120*/  LDC R8, c[0x0][0x39c] ;  /* 0x0000e700ff087b82 */ /* 0x000e240000000800 */
[----:B0-----:R-:W0:Y:S01]  /*0130*/  MUFU.RCP64H R3, R8 ;  /* 0x0000000800037308 */ /* 0x001e220000001800 */
[----:B------:R-:W-:-:S05]  /*0140*/  VIADD R2, R8, 0x300402 ;  /* 0x0030040208027836 */ /* 0x000fca0000000000 */
[----:B------:R-:W-:Y:S01]  /*0150*/  FSETP.GEU.AND P0, PT, |R2|, 5.8789094863358348022e-39, PT ;  /* 0x004004020200780b */ /* 0x000fe20003f0e200 */
[----:B0-----:R-:W-:-:S08]  /*0160*/  DFMA R4, R2, -R6, 1 ;  /* 0x3ff000000204742b */ /* 0x001fd00000000806 */
[----:B------:R-:W-:-:S08]  /*0170*/  DFMA R4, R4, R4, R4 ;  /* 0x000000040404722b */ /* 0x000fd00000000004 */
[----:B------:R-:W-:-:S08]  /*0180*/  DFMA R4, R2, R4, R2 ;  /* 0x000000040204722b */ /* 0x000fd00000000002 */
[----:B------:R-:W-:-:S08]  /*0190*/  DFMA R6, R4, -R6, 1 ;  /* 0x3ff000000406742b */ /* 0x000fd00000000806 */
[----:B------:R-:W-:Y:S01]  /*01a0*/  DFMA R4, R4, R6, R4 ;  /* 0x000000060404722b */ /* 0x000fe20000000004 */
[----:B------:R-:W-:Y:S10]  /*01b0*/  @P0 BRA `(.L_x_10) ;  /* 0x0000000000100947 */ /* 0x000ff40003800000 */
[----:B------:R-:W-:-:S05]  /*01c0*/  LOP3.LUT R2, R8, 0x7fffffff, RZ, 0xc0, !PT ;  /* 0x7fffffff08027812 */ /* 0x000fca00078ec0ff */
[----:B------:R-:W-:Y:S01]  /*01d0*/  VIADD R8, R2, 0xfff00000 ;  /* 0xfff0000002087836 */ /* 0x000fe20000000000 */
[----:B------:R-:W-:-:S07]  /*01e0*/  MOV R2, 0x200 ;  /* 0x0000020000027802 */ /* 0x000fce0000000f00 */
[----:B------:R-:W-:Y:S05]  /*01f0*/  CALL.REL.NOINC `($__internal_1_$__cuda_sm20_dblrcp_rn_slowpath_v3) ;  /* 0x0000000000247944 */ /* 0x000fea0003c00000 */
.L_x_10:
[----:B------:R-:W0:Y:S02]  /*0200*/  LDC.64 R2, c[0x0][0x380] ;  /* 0x0000e000ff027b82 */ /* 0x000e240000000a00 */
[----:B0-----:R-:W-:-:S06]  /*0210*/  IMAD.WIDE R2, R0, 0x8, R2 ;  /* 0x0000000800027825 */ /* 0x001fcc00078e0202 */
[----:B------:R-:W2:Y:S02]  /*0220*/  LDG.E.64 R2, desc[UR4][R2.64] ;  /* 0x0000000402027981 */ /* 0x000ea4000c1e1b00 */
[----:B--2---:R-:W-:-:S11]  /*0230*/  DMUL R4, R2, R4 ;  /* 0x0000000402047228 */ /* 0x004fd60000000000 */
.L_x_9:
[----:B------:R-:W-:Y:S05]  /*0240*/  BSYNC.RECONVERGENT B0 ;  /* 0x0000000000007941 */ /* 0x000fea0003800200 */
.L_x_8:
[----:B------:R-:W0:Y:S02]  /*0250*/  LDC.64 R2, c[0x0][0x388] ;  /* 0x0000e200ff027b82 */ /* 0x000e240000000a00 */
[----:B0-----:R-:W-:-:S05]  /*0260*/  IMAD.WIDE R2, R0, 0x8, R2 ;  /* 0x0000000800027825 */ /* 0x001fca00078e0202 */
[----:B------:R-:W-:Y:S01]  /*0270*/  STG.E.64 desc[UR4][R2.64], R4 ;  /* 0x0000000402007986 */ /* 0x000fe2000c101b04 */
[----:B------:R-:W-:Y:S05]  /*0280*/  EXIT ;  /* 0x000000000000794d */ /* 0x000fea0003800000 */
        .weak           $__internal_1_$__cuda_sm20_dblrcp_rn_slowpath_v3
        .type           $__internal_1_$__cuda_sm20_dblrcp_rn_slowpath_v3,@function
        .size           $__internal_1_$__cuda_sm20_dblrcp_rn_slowpath_v3,(.L_x_16 - $__internal_1_$__cuda_sm20_dblrcp_rn_slowpath_v3)
$__internal_1_$__cuda_sm20_dblrcp_rn_slowpath_v3:
[----:B------:R-:W0:Y:S08]  /*0290*/  LDC.64 R4, c[0x0][0x398] ;  /* 0x0000e600ff047b82 */ /* 0x000e300000000a00 */
[----:B------:R-:W1:Y:S01]  /*02a0*/  LDC R3, c[0x0][0x39c] ;  /* 0x0000e700ff037b82 */ /* 0x000e620000000800 */
[----:B0-----:R-:W-:-:S14]  /*02b0*/  DSETP.GTU.AND P0, PT, |R4|, +INF , PT ;  /* 0x7ff000000400742a */ /* 0x001fdc0003f0c200 */
[----:B-1----:R-:W-:Y:S05]  /*02c0*/  @P0 BRA `(.L_x_11) ;  /* 0x0000000000800947 */ /* 0x002fea0003800000 */
[----:B------:R-:W-:-:S05]  /*02d0*/  LOP3.LUT R9, R3, 0x7fffffff, RZ, 0xc0, !PT ;  /* 0x7fffffff03097812 */ /* 0x000fca00078ec0ff */
[----:B------:R-:W-:-:S05]  /*02e0*/  VIADD R6, R9, 0xffffffff ;  /* 0xffffffff09067836 */ /* 0x000fca0000000000 */
[----:B------:R-:W-:-:S13]  /*02f0*/  ISETP.GE.U32.AND P0, PT, R6, 0x7fefffff, PT ;  /* 0x7fefffff0600780c */ /* 0x000fda0003f06070 */
[----:B------:R-:W-:Y:S02]  /*0300*/  @P0 LOP3.LUT R7, R3, 0x7ff00000, RZ, 0x3c, !PT ;  /* 0x7ff0000003070812 */ /* 0x000fe400078e3cff */
[----:B------:R-:W-:Y:S01]  /*0310*/  @P0 MOV R6, RZ ;  /* 0x000000ff00060202 */ /* 0x000fe20000000f00 */
[----:B------:R-:W-:Y:S06]  /*0320*/  @P0 BRA `(.L_x_12) ;  /* 0x0000000000700947 */ /* 0x000fec0003800000 */
[----:B------:R-:W-:-:S13]  /*0330*/  ISETP.GE.U32.AND P0, PT, R9, 0x1000001, PT ;  /* 0x010000010900780c */ /* 0x000fda0003f06070 */
[----:B------:R-:W-:Y:S05]  /*0340*/  @!P0 BRA `(.L_x_13) ;  /* 0x0000000000388947 */ /* 0x000fea0003800000 */
[----:B------:R-:W0:Y:S01]  /*0350*/  LDCU UR6, c[0x0][0x398] ;  /* 0x00007300ff0677ac */ /* 0x000e220008000800 */
[----:B------:R-:W-:-:S04]  /*0360*/  VIADD R7, R3, 0xc0200000 ;  /* 0xc020000003077836 */ /* 0x000fc80000000000 */
[----:B------:R-:W1:Y:S01]  /*0370*/  MUFU.RCP64H R9, R7 ;  /* 0x0000000700097308 */ /* 0x000e620000001800 */
[----:B0-----:R-:W-:-:S06]  /*0380*/  IMAD.U32 R6, RZ, RZ, UR6 ;  /* 0x00000006ff067e24 */ /* 0x001fcc000f8e00ff */
[----:B-1----:R-:W-:-:S08]  /*0390*/  DFMA R10, -R6, R8, 1 ;  /* 0x3ff00000060a742b */ /* 0x002fd00000000108 */
[----:B------:R-:W-:-:S08]  /*03a0*/  DFMA R10, R10, R10, R10 ;  /* 0x0000000a0a0a722b */ /* 0x000fd0000000000a */
[----:B------:R-:W-:-:S08]  /*03b0*/  DFMA R10, R8, R10, R8 ;  /* 0x0000000a080a722b */ /* 0x000fd00000000008 */
[----:B------:R-:W-:-:S08]  /*03c0*/  DFMA R8, -R6, R10, 1 ;  /* 0x3ff000000608742b */ /* 0x000fd0000000010a */
[----:B------:R-:W-:-:S08]  /*03d0*/  DFMA R8, R10, R8, R10 ;  /* 0x000000080a08722b */ /* 0x000fd0000000000a */
[----:B------:R-:W-:-:S08]  /*03e0*/  DMUL R8, R8, 2.2250738585072013831e-308 ;  /* 0x0010000008087828 */ /* 0x000fd00000000000 */
[----:B------:R-:W-:-:S08]  /*03f0*/  DFMA R4, R8, -R4, 1 ;  /* 0x3ff000000804742b */ /* 0x000fd00000000804 */
[----:B------:R-:W-:-:S08]  /*0400*/  DFMA R4, R4, R4, R4 ;  /* 0x000000040404722b */ /* 0x000fd00000000004 */
[----:B------:R-:W-:Y:S01]  /*0410*/  DFMA R6, R8, R4, R8 ;  /* 0x000000040806722b */ /* 0x000fe20000000008 */
[----:B------:R-:W-:Y:S10]  /*0420*/  BRA `(.L_x_12) ;  /* 0x0000000000307947 */ /* 0x000ff40003800000 */
.L_x_13:
[----:B------:R-:W-:Y:S01]  /*0430*/  DMUL R4, R4, 8.11296384146066816958e+31 ;  /* 0x4690000004047828 */ /* 0x000fe20000000000 */
[----:B------:R-:W-:-:S05]  /*0440*/  MOV R6, R8 ;  /* 0x0000000800067202 */ /* 0x000fca0000000f00 */
[----:B------:R-:W0:Y:S02]  /*0450*/  MUFU.RCP64H R7, R5 ;  /* 0x0000000500077308 */ /* 0x000e240000001800 */
[----:B0-----:R-:W-:-:S08]  /*0460*/  DFMA R8, -R4, R6, 1 ;  /* 0x3ff000000408742b */ /* 0x001fd00000000106 */
[----:B------:R-:W-:-:S08]  /*0470*/  DFMA R8, R8, R8, R8 ;  /* 0x000000080808722b */ /* 0x000fd00000000008 */
[----:B------:R-:W-:-:S08]  /*0480*/  DFMA R8, R6, R8, R6 ;  /* 0x000000080608722b */ /* 0x000fd00000000006 */
[----:B------:R-:W-:-:S08]  /*0490*/  DFMA R6, -R4, R8, 1 ;  /* 0x3ff000000406742b */ /* 0x000fd00000000108 */
[----:B------:R-:W-:-:S08]  /*04a0*/  DFMA R6, R8, R6, R8 ;  /* 0x000000060806722b */ /* 0x000fd00000000008 */
[----:B------:R-:W-:Y:S01]  /*04b0*/  DMUL R6, R6, 8.11296384146066816958e+31 ;  /* 0x4690000006067828 */ /* 0x000fe20000000000 */
[----:B------:R-:W-:Y:S10]  /*04c0*/  BRA `(.L_x_12) ;  /* 0x0000000000087947 */ /* 0x000ff40003800000 */
.L_x_11:
[----:B------:R-:W0:Y:S01]  /*04d0*/  LDC R6, c[0x0][0x398] ;  /* 0x0000e600ff067b82 */ /* 0x000e220000000800 */
[----:B------:R-:W-:-:S07]  /*04e0*/  LOP3.LUT R7, R3, 0x80000, RZ, 0xfc, !PT ;  /* 0x0008000003077812 */ /* 0x000fce00078efcff */
.L_x_12:
[----:B------:R-:W-:Y:S01]  /*04f0*/  MOV R3, 0x0 ;  /* 0x0000000000037802 */ /* 0x000fe20000000f00 */
[----:B0-----:R-:W-:Y:S02]  /*0500*/  IMAD.MOV.U32 R4, RZ, RZ, R6 ;  /* 0x000000ffff047224 */ /* 0x001fe400078e0006 */
[----:B------:R-:W-:Y:S01]  /*0510*/  IMAD.MOV.U32 R5, RZ, RZ, R7 ;  /* 0x000000ffff057224 */ /* 0x000fe200078e0007 */
[----:B------:R-:W-:Y:S06]  /*0520*/  RET.REL.NODEC R2 `(dropout_constant_d) ;  /* 0xfffffff802b47950 */ /* 0x000fec0003c3ffff */
.L_x_14:
        /* <DEDUP_REMOVED lines=13> */
.L_x_16:


//--------------------- .nv.shared.reserved.0     --------------------------
	.section	.nv.shared.reserved.0,"aw",@nobits
	.weak		__nv_reservedSMEM_offset_0_alias
	.size		__nv_reservedSMEM_offset_0_alias, 0, 64
	.other		__nv_reservedSMEM_offset_0_alias,@"STO_CUDA_RESERVED_SHARED STV_DEFAULT"
__nv_reservedSMEM_offset_0_alias:
	.zero		0
	.zero		64


//--------------------- .nv.constant0.dropout_constant_f --------------------------
	.section	.nv.constant0.dropout_constant_f,"a",@progbits
	.sectionflags	@""
	.align	4
.nv.constant0.dropout_constant_f:
	.zero		932


//--------------------- .nv.constant0.dropout_constant_d --------------------------
	.section	.nv.constant0.dropout_constant_d,"a",@progbits
	.sectionflags	@""
	.align	4
.nv.constant0.dropout_constant_d:
	.zero		932


//--------------------- SYMBOLS --------------------------

	.type		.nv.reservedSmem.offset0,@object
	.size		.nv.reservedSmem.offset0,0x4
